//
// Generated by NVIDIA NVVM Compiler
//
// Compiler Build ID: CL-36424714
// Cuda compilation tools, release 13.0, V13.0.88
// Based on NVVM 20.0.0
//

.version 9.0
.target sm_100
.address_size 64

	// .globl	_Z7vec_addPfS_S_i

.visible .entry _Z7vec_addPfS_S_i(
	.param .u64 .ptr .align 1 _Z7vec_addPfS_S_i_param_0,
	.param .u64 .ptr .align 1 _Z7vec_addPfS_S_i_param_1,
	.param .u64 .ptr .align 1 _Z7vec_addPfS_S_i_param_2,
	.param .u32 _Z7vec_addPfS_S_i_param_3
)
{
	.reg .pred 	%p<2>;
	.reg .b32 	%r<9>;
	.reg .b32 	%f<4>;
	.reg .b64 	%rd<11>;

	ld.param.u64 	%rd1, [_Z7vec_addPfS_S_i_param_0];
	ld.param.u64 	%rd2, [_Z7vec_addPfS_S_i_param_1];
	ld.param.u64 	%rd3, [_Z7vec_addPfS_S_i_param_2];
	ld.param.u32 	%r2, [_Z7vec_addPfS_S_i_param_3];
	mov.u32 	%r3, %ntid.x;
	mov.u32 	%r4, %ctaid.x;
	mov.u32 	%r5, %ctaid.y;
	mov.u32 	%r6, %nctaid.x;
	mad.lo.s32 	%r7, %r5, %r6, %r4;
	mov.u32 	%r8, %tid.x;
	mad.lo.s32 	%r1, %r7, %r3, %r8;
	setp.ge.s32 	%p1, %r1, %r2;
	@%p1 bra 	$L__BB0_2;
	cvta.to.global.u64 	%rd4, %rd1;
	cvta.to.global.u64 	%rd5, %rd2;
	cvta.to.global.u64 	%rd6, %rd3;
	mul.wide.s32 	%rd7, %r1, 4;
	add.s64 	%rd8, %rd4, %rd7;
	ld.global.f32 	%f1, [%rd8];
	add.s64 	%rd9, %rd5, %rd7;
	ld.global.f32 	%f2, [%rd9];
	add.f32 	%f3, %f1, %f2;
	add.s64 	%rd10, %rd6, %rd7;
	st.global.f32 	[%rd10], %f3;
$L__BB0_2:
	ret;

}


// ===== COMPILED SASS (sm_100) =====

	.target	sm_100

	.elftype	@"ET_EXEC"


//--------------------- .note.nv.tkinfo           --------------------------
	.section	.note.nv.tkinfo,"",@"SHT_NOTE"
	.sectionflags	@"SHF_NOTE_NV_TKINFO"
	.tkinfo
        /*0018*/ 	.word	0x00000002
        /*0030*/ 	.string	""
        /*0030*/ 	.string	"ptxas"
        /*0030*/ 	.string	"Cuda compilation tools, release 13.0, V13.0.88"
        /*0030*/ 	.string	"Build cuda_13.0.r13.0/compiler.36424714_0"
        /*0030*/ 	.string	"-arch sm_100 -m 64 "



//--------------------- .note.nv.cuinfo           --------------------------
	.section	.note.nv.cuinfo,"",@"SHT_NOTE"
	.sectionflags	@"SHF_NOTE_NV_CUINFO"
        /*0018*/ 	.short	0x0002
        /*001a*/ 	.short	0x0064
        /*001c*/ 	.short	0x0082
	.zero		2


//--------------------- .nv.info                  --------------------------
	.section	.nv.info,"",@"SHT_CUDA_INFO"
	.align	4


	//----- nvinfo : EIATTR_REGCOUNT
	.align		4
        /*0000*/ 	.byte	0x04, 0x2f
        /*0002*/ 	.short	(.L_1 - .L_0)
	.align		4
.L_0:
        /*0004*/ 	.word	index@(_Z7vec_addPfS_S_i)
        /*0008*/ 	.word	0x0000000c


	//----- nvinfo : EIATTR_FRAME_SIZE
	.align		4
.L_1:
        /*000c*/ 	.byte	0x04, 0x11
        /*000e*/ 	.short	(.L_3 - .L_2)
	.align		4
.L_2:
        /*0010*/ 	.word	index@(_Z7vec_addPfS_S_i)
        /*0014*/ 	.word	0x00000000


	//----- nvinfo : EIATTR_MIN_STACK_SIZE
	.align		4
.L_3:
        /*0018*/ 	.byte	0x04, 0x12
        /*001a*/ 	.short	(.L_5 - .L_4)
	.align		4
.L_4:
        /*001c*/ 	.word	index@(_Z7vec_addPfS_S_i)
        /*0020*/ 	.word	0x00000000
.L_5:


//--------------------- .nv.compat                --------------------------
	.section	.nv.compat,"",@"SHT_CUDA_COMPAT_INFO"
	.align	4
        /*0000*/ 	.byte	0x02, 0x09, 0x00, 0x00, 0x02, 0x02, 0x01, 0x00, 0x02, 0x05, 0x05, 0x00, 0x03, 0x07, 0x01, 0x01
        /*0010*/ 	.byte	0x02, 0x03, 0x00, 0x00, 0x02, 0x06, 0x01, 0x00, 0x04, 0x0b, 0x08, 0x00, 0x09, 0x00, 0x00, 0x00
        /*0020*/ 	.byte	0x00, 0x00, 0x00, 0x00


//--------------------- .nv.info._Z7vec_addPfS_S_i --------------------------
	.section	.nv.info._Z7vec_addPfS_S_i,"",@"SHT_CUDA_INFO"
	.sectionflags	@""
	.align	4


	//----- nvinfo : EIATTR_CUDA_API_VERSION
	.align		4
        /*0000*/ 	.byte	0x04, 0x37
        /*0002*/ 	.short	(.L_7 - .L_6)
.L_6:
        /*0004*/ 	.word	0x00000082


	//----- nvinfo : EIATTR_KPARAM_INFO
	.align		4
.L_7:
        /*0008*/ 	.byte	0x04, 0x17
        /*000a*/ 	.short	(.L_9 - .L_8)
.L_8:
        /*000c*/ 	.word	0x00000000
        /*0010*/ 	.short	0x0003
        /*0012*/ 	.short	0x0018
        /*0014*/ 	.byte	0x00, 0xf0, 0x11, 0x00


	//----- nvinfo : EIATTR_KPARAM_INFO
	.align		4
.L_9:
        /*0018*/ 	.byte	0x04, 0x17
        /*001a*/ 	.short	(.L_11 - .L_10)
.L_10:
        /*001c*/ 	.word	0x00000000
        /*0020*/ 	.short	0x0002
        /*0022*/ 	.short	0x0010
        /*0024*/ 	.byte	0x00, 0xf5, 0x21, 0x00


	//----- nvinfo : EIATTR_KPARAM_INFO
	.align		4
.L_11:
        /*0028*/ 	.byte	0x04, 0x17
        /*002a*/ 	.short	(.L_13 - .L_12)
.L_12:
        /*002c*/ 	.word	0x00000000
        /*0030*/ 	.short	0x0001
        /*0032*/ 	.short	0x0008
        /*0034*/ 	.byte	0x00, 0xf5, 0x21, 0x00


	//----- nvinfo : EIATTR_KPARAM_INFO
	.align		4
.L_13:
        /*0038*/ 	.byte	0x04, 0x17
        /*003a*/ 	.short	(.L_15 - .L_14)
.L_14:
        /*003c*/ 	.word	0x00000000
        /*0040*/ 	.short	0x0000
        /*0042*/ 	.short	0x0000
        /*0044*/ 	.byte	0x00, 0xf5, 0x21, 0x00


	//----- nvinfo : EIATTR_SPARSE_MMA_MASK
	.align		4
.L_15:
        /*0048*/ 	.byte	0x03, 0x50
        /*004a*/ 	.short	0x0000


	//----- nvinfo : EIATTR_MAXREG_COUNT
	.align		4
        /*004c*/ 	.byte	0x03, 0x1b
        /*004e*/ 	.short	0x00ff


	//----- nvinfo : EIATTR_MERCURY_ISA_VERSION
	.align		4
        /*0050*/ 	.byte	0x03, 0x5f
        /*0052*/ 	.short	0x0101


	//----- nvinfo : EIATTR_VRC_CTA_INIT_COUNT
	.align		4
        /*0054*/ 	.byte	0x02, 0x4a
	.zero		1
	.zero		1


	//----- nvinfo : EIATTR_EXIT_INSTR_OFFSETS
	.align		4
        /*0058*/ 	.byte	0x04, 0x1c
        /*005a*/ 	.short	(.L_17 - .L_16)


	//   ....[0]....
.L_16:
        /*005c*/ 	.word	0x000000a0


	//   ....[1]....
        /*0060*/ 	.word	0x00000160


	//----- nvinfo : EIATTR_CBANK_PARAM_SIZE
	.align		4
.L_17:
        /*0064*/ 	.byte	0x03, 0x19
        /*0066*/ 	.short	0x001c


	//----- nvinfo : EIATTR_PARAM_CBANK
	.align		4
        /*0068*/ 	.byte	0x04, 0x0a
        /*006a*/ 	.short	(.L_19 - .L_18)
	.align		4
.L_18:
        /*006c*/ 	.word	index@(.nv.constant0._Z7vec_addPfS_S_i)
        /*0070*/ 	.short	0x0380
        /*0072*/ 	.short	0x001c


	//----- nvinfo : EIATTR_SW_WAR
	.align		4
.L_19:
        /*0074*/ 	.byte	0x04, 0x36
        /*0076*/ 	.short	(.L_21 - .L_20)
.L_20:
        /*0078*/ 	.word	0x00000008
.L_21:


//--------------------- .nv.callgraph             --------------------------
	.section	.nv.callgraph,"",@"SHT_CUDA_CALLGRAPH"
	.align	4
	.sectionentsize	8
	.align		4
        /*0000*/ 	.word	0x00000000
	.align		4
        /*0004*/ 	.word	0xffffffff
	.align		4
        /*0008*/ 	.word	0x00000000
	.align		4
        /*000c*/ 	.word	0xfffffffe
	.align		4
        /*0010*/ 	.word	0x00000000
	.align		4
        /*0014*/ 	.word	0xfffffffd
	.align		4
        /*0018*/ 	.word	0x00000000
	.align		4
        /*001c*/ 	.word	0xfffffffc


//--------------------- .text._Z7vec_addPfS_S_i   --------------------------
	.section	.text._Z7vec_addPfS_S_i,"ax",@progbits
	.align	128
        .global         _Z7vec_addPfS_S_i
        .type           _Z7vec_addPfS_S_i,@function
        .size           _Z7vec_addPfS_S_i,(.L_x_1 - _Z7vec_addPfS_S_i)
        .other          _Z7vec_addPfS_S_i,@"STO_CUDA_ENTRY STV_DEFAULT"
_Z7vec_addPfS_S_i:
.text._Z7vec_addPfS_S_i:
[----:B------:R-:W-:Y:S01]  /*0000*/  LDC R1, c[0x0][0x37c] ;  /* 0x0000df00ff017b82 */ /* 0x000fe20000000800 */
[----:B------:R-:W0:Y:S01]  /*0010*/  S2R R0, SR_CTAID.Y ;  /* 0x0000000000007919 */ /* 0x000e220000002600 */
[----:B------:R-:W1:Y:S06]  /*0020*/  LDCU UR4, c[0x0][0x360] ;  /* 0x00006c00ff0477ac */ /* 0x000e6c0008000800 */
[----:B------:R-:W0:Y:S01]  /*0030*/  S2UR UR5, SR_CTAID.X ;  /* 0x00000000000579c3 */ /* 0x000e220000002500 */
[----:B------:R-:W1:Y:S01]  /*0040*/  S2R R9, SR_TID.X ;  /* 0x0000000000097919 */ /* 0x000e620000002100 */
[----:B------:R-:W2:Y:S06]  /*0050*/  LDCU UR6, c[0x0][0x398] ;  /* 0x00007300ff0677ac */ /* 0x000eac0008000800 */
[----:B------:R-:W0:Y:S02]  /*0060*/  LDC R3, c[0x0][0x370] ;  /* 0x0000dc00ff037b82 */ /* 0x000e240000000800 */
[----:B0-----:R-:W-:-:S04]  /*0070*/  IMAD R0, R0, R3, UR5 ;  /* 0x0000000500007e24 */ /* 0x001fc8000f8e0203 */
[----:B-1----:R-:W-:-:S05]  /*0080*/  IMAD R9, R0, UR4, R9 ;  /* 0x0000000400097c24 */ /* 0x002fca000f8e0209 */
[----:B--2---:R-:W-:-:S13]  /*0090*/  ISETP.GE.AND P0, PT, R9, UR6, PT ;  /* 0x0000000609007c0c */ /* 0x004fda000bf06270 */
[----:B------:R-:W-:Y:S05]  /*00a0*/  @P0 EXIT ;  /* 0x000000000000094d */ /* 0x000fea0003800000 */
[----:B------:R-:W0:Y:S01]  /*00b0*/  LDC.64 R2, c[0x0][0x380] ;  /* 0x0000e000ff027b82 */ /* 0x000e220000000a00 */
[----:B------:R-:W1:Y:S07]  /*00c0*/  LDCU.64 UR4, c[0x0][0x358] ;  /* 0x00006b00ff0477ac */ /* 0x000e6e0008000a00 */
[----:B------:R-:W2:Y:S08]  /*00d0*/  LDC.64 R4, c[0x0][0x388] ;  /* 0x0000e200ff047b82 */ /* 0x000eb00000000a00 */
[----:B------:R-:W3:Y:S01]  /*00e0*/  LDC.64 R6, c[0x0][0x390] ;  /* 0x0000e400ff067b82 */ /* 0x000ee20000000a00 */
[----:B0-----:R-:W-:-:S06]  /*00f0*/  IMAD.WIDE R2, R9, 0x4, R2 ;  /* 0x0000000409027825 */ /* 0x001fcc00078e0202 */
[----:B-1----:R-:W4:Y:S01]  /*0100*/  LDG.E R2, desc[UR4][R2.64] ;  /* 0x0000000402027981 */ /* 0x002f22000c1e1900 */
[----:B--2---:R-:W-:-:S06]  /*0110*/  IMAD.WIDE R4, R9, 0x4, R4 ;  /* 0x0000000409047825 */ /* 0x004fcc00078e0204 */
[----:B------:R-:W4:Y:S01]  /*0120*/  LDG.E R5, desc[UR4][R4.64] ;  /* 0x0000000404057981 */ /* 0x000f22000c1e1900 */
[----:B---3--:R-:W-:-:S04]  /*0130*/  IMAD.WIDE R6, R9, 0x4, R6 ;  /* 0x0000000409067825 */ /* 0x008fc800078e0206 */
[----:B----4-:R-:W-:-:S05]  /*0140*/  FADD R9, R2, R5 ;  /* 0x0000000502097221 */ /* 0x010fca0000000000 */
[----:B------:R-:W-:Y:S01]  /*0150*/  STG.E desc[UR4][R6.64], R9 ;  /* 0x0000000906007986 */ /* 0x000fe2000c101904 */
[----:B------:R-:W-:Y:S05]  /*0160*/  EXIT ;  /* 0x000000000000794d */ /* 0x000fea0003800000 */
.L_x_0:
[----:B------:R-:W-:-:S00]  /*0170*/  BRA `(.L_x_0) ;  /* 0xfffffffc00fc7947 */ /* 0x000fc0000383ffff */
[----:B------:R-:W-:-:S00]  /*0180*/  NOP ;  /* 0x0000000000007918 */ /* 0x000fc00000000000 */
[----:B------:R-:W-:-:S00]  /*0190*/  NOP ;  /* 0x0000000000007918 */ /* 0x000fc00000000000 */
[----:B------:R-:W-:-:S00]  /*01a0*/  NOP ;  /* 0x0000000000007918 */ /* 0x000fc00000000000 */
[----:B------:R-:W-:-:S00]  /*01b0*/  NOP ;  /* 0x0000000000007918 */ /* 0x000fc00000000000 */
[----:B------:R-:W-:-:S00]  /*01c0*/  NOP ;  /* 0x0000000000007918 */ /* 0x000fc00000000000 */
[----:B------:R-:W-:-:S00]  /*01d0*/  NOP ;  /* 0x0000000000007918 */ /* 0x000fc00000000000 */
[----:B------:R-:W-:-:S00]  /*01e0*/  NOP ;  /* 0x0000000000007918 */ /* 0x000fc00000000000 */
[----:B------:R-:W-:-:S00]  /*01f0*/  NOP ;  /* 0x0000000000007918 */ /* 0x000fc00000000000 */
.L_x_1:


//--------------------- .nv.shared.reserved.0     --------------------------
	.section	.nv.shared.reserved.0,"aw",@nobits
	.weak		__nv_reservedSMEM_offset_0_alias
	.size		__nv_reservedSMEM_offset_0_alias, 0, 64
	.other		__nv_reservedSMEM_offset_0_alias,@"STO_CUDA_RESERVED_SHARED STV_DEFAULT"
__nv_reservedSMEM_offset_0_alias:
	.zero		0
	.zero		64


//--------------------- .nv.constant0._Z7vec_addPfS_S_i --------------------------
	.section	.nv.constant0._Z7vec_addPfS_S_i,"a",@progbits
	.sectionflags	@""
	.align	4
.nv.constant0._Z7vec_addPfS_S_i:
	.zero		924


//--------------------- SYMBOLS --------------------------

	.type		.nv.reservedSmem.offset0,@object
	.size		.nv.reservedSmem.offset0,0x4
